//
// Generated by NVIDIA NVVM Compiler
//
// Compiler Build ID: CL-36424714
// Cuda compilation tools, release 13.0, V13.0.88
// Based on NVVM 20.0.0
//

.version 9.0
.target sm_100
.address_size 64

	// .globl	CurlCalc

.visible .entry CurlCalc(
	.param .u64 .ptr .align 1 CurlCalc_param_0,
	.param .u64 .ptr .align 1 CurlCalc_param_1,
	.param .u64 .ptr .align 1 CurlCalc_param_2,
	.param .u64 .ptr .align 1 CurlCalc_param_3,
	.param .u64 .ptr .align 1 CurlCalc_param_4,
	.param .u64 .ptr .align 1 CurlCalc_param_5,
	.param .u32 CurlCalc_param_6,
	.param .u32 CurlCalc_param_7,
	.param .u32 CurlCalc_param_8,
	.param .u64 .ptr .align 1 CurlCalc_param_9,
	.param .f32 CurlCalc_param_10
)
{
	.reg .pred 	%p<13>;
	.reg .b32 	%r<47>;
	.reg .b32 	%f<31>;
	.reg .b64 	%rd<55>;
	.reg .b64 	%fd<18>;

	ld.param.u64 	%rd5, [CurlCalc_param_3];
	ld.param.u64 	%rd6, [CurlCalc_param_4];
	ld.param.u32 	%r11, [CurlCalc_param_6];
	ld.param.u32 	%r14, [CurlCalc_param_7];
	ld.param.u32 	%r13, [CurlCalc_param_8];
	ld.param.u64 	%rd8, [CurlCalc_param_9];
	ld.param.f32 	%f1, [CurlCalc_param_10];
	cvta.to.global.u64 	%rd1, %rd8;
	mov.u32 	%r15, %ctaid.x;
	mov.u32 	%r16, %ntid.x;
	mov.u32 	%r17, %tid.x;
	mad.lo.s32 	%r1, %r15, %r16, %r17;
	mov.u32 	%r18, %ctaid.y;
	mov.u32 	%r19, %ntid.y;
	mov.u32 	%r20, %tid.y;
	mad.lo.s32 	%r21, %r18, %r19, %r20;
	mov.u32 	%r22, %ctaid.z;
	mov.u32 	%r23, %ntid.z;
	mov.u32 	%r24, %tid.z;
	mad.lo.s32 	%r3, %r22, %r23, %r24;
	setp.ge.s32 	%p1, %r1, %r11;
	setp.ge.s32 	%p2, %r21, %r14;
	or.pred  	%p3, %p1, %p2;
	setp.ge.s32 	%p4, %r3, %r13;
	or.pred  	%p5, %p3, %p4;
	@%p5 bra 	$L__BB0_9;
	mul.lo.s32 	%r25, %r14, %r3;
	add.s32 	%r26, %r25, %r21;
	mul.lo.s32 	%r27, %r26, %r11;
	add.s32 	%r4, %r27, %r1;
	add.s32 	%r28, %r1, %r11;
	add.s32 	%r29, %r28, -1;
	rem.s32 	%r30, %r29, %r11;
	add.s32 	%r5, %r30, %r27;
	add.s32 	%r31, %r1, 1;
	rem.s32 	%r32, %r31, %r11;
	add.s32 	%r6, %r32, %r27;
	add.s32 	%r33, %r21, %r14;
	add.s32 	%r34, %r33, -1;
	rem.u32 	%r35, %r34, %r14;
	add.s32 	%r36, %r35, %r25;
	mad.lo.s32 	%r7, %r36, %r11, %r1;
	add.s32 	%r37, %r21, 1;
	rem.u32 	%r38, %r37, %r14;
	add.s32 	%r39, %r38, %r25;
	mad.lo.s32 	%r8, %r39, %r11, %r1;
	add.s32 	%r40, %r3, %r13;
	add.s32 	%r41, %r40, -1;
	rem.u32 	%r42, %r41, %r13;
	mad.lo.s32 	%r43, %r42, %r14, %r21;
	mad.lo.s32 	%r9, %r43, %r11, %r1;
	add.s32 	%r44, %r3, 1;
	rem.u32 	%r45, %r44, %r13;
	mad.lo.s32 	%r46, %r45, %r14, %r21;
	mad.lo.s32 	%r10, %r46, %r11, %r1;
	mul.wide.s32 	%rd9, %r4, 4;
	add.s64 	%rd10, %rd1, %rd9;
	ld.global.nc.f32 	%f2, [%rd10];
	setp.eq.f32 	%p6, %f2, 0f00000000;
	@%p6 bra 	$L__BB0_9;
	mul.wide.s32 	%rd11, %r5, 4;
	add.s64 	%rd12, %rd1, %rd11;
	ld.global.nc.f32 	%f3, [%rd12];
	setp.eq.f32 	%p7, %f3, 0f00000000;
	@%p7 bra 	$L__BB0_9;
	mul.wide.s32 	%rd13, %r6, 4;
	add.s64 	%rd14, %rd1, %rd13;
	ld.global.nc.f32 	%f4, [%rd14];
	setp.eq.f32 	%p8, %f4, 0f00000000;
	@%p8 bra 	$L__BB0_9;
	mul.wide.s32 	%rd15, %r7, 4;
	add.s64 	%rd16, %rd1, %rd15;
	ld.global.nc.f32 	%f5, [%rd16];
	setp.eq.f32 	%p9, %f5, 0f00000000;
	@%p9 bra 	$L__BB0_9;
	mul.wide.s32 	%rd17, %r8, 4;
	add.s64 	%rd18, %rd1, %rd17;
	ld.global.nc.f32 	%f6, [%rd18];
	setp.eq.f32 	%p10, %f6, 0f00000000;
	@%p10 bra 	$L__BB0_9;
	mul.wide.s32 	%rd19, %r9, 4;
	add.s64 	%rd20, %rd1, %rd19;
	ld.global.nc.f32 	%f7, [%rd20];
	setp.eq.f32 	%p11, %f7, 0f00000000;
	@%p11 bra 	$L__BB0_9;
	mul.wide.s32 	%rd21, %r10, 4;
	add.s64 	%rd22, %rd1, %rd21;
	ld.global.nc.f32 	%f8, [%rd22];
	setp.eq.f32 	%p12, %f8, 0f00000000;
	@%p12 bra 	$L__BB0_9;
	ld.param.u64 	%rd54, [CurlCalc_param_5];
	ld.param.u64 	%rd53, [CurlCalc_param_2];
	ld.param.u64 	%rd52, [CurlCalc_param_1];
	ld.param.u64 	%rd51, [CurlCalc_param_0];
	cvta.to.global.u64 	%rd23, %rd53;
	cvta.to.global.u64 	%rd24, %rd52;
	cvta.to.global.u64 	%rd25, %rd51;
	mul.wide.s32 	%rd26, %r7, 4;
	add.s64 	%rd27, %rd25, %rd26;
	ld.global.nc.f32 	%f9, [%rd27];
	mul.wide.s32 	%rd28, %r8, 4;
	add.s64 	%rd29, %rd25, %rd28;
	ld.global.nc.f32 	%f10, [%rd29];
	mul.wide.s32 	%rd30, %r9, 4;
	add.s64 	%rd31, %rd25, %rd30;
	ld.global.nc.f32 	%f11, [%rd31];
	mul.wide.s32 	%rd32, %r10, 4;
	add.s64 	%rd33, %rd25, %rd32;
	ld.global.nc.f32 	%f12, [%rd33];
	mul.wide.s32 	%rd34, %r5, 4;
	add.s64 	%rd35, %rd24, %rd34;
	ld.global.nc.f32 	%f13, [%rd35];
	mul.wide.s32 	%rd36, %r6, 4;
	add.s64 	%rd37, %rd24, %rd36;
	ld.global.nc.f32 	%f14, [%rd37];
	add.s64 	%rd38, %rd24, %rd30;
	ld.global.nc.f32 	%f15, [%rd38];
	add.s64 	%rd39, %rd24, %rd32;
	ld.global.nc.f32 	%f16, [%rd39];
	add.s64 	%rd40, %rd23, %rd34;
	ld.global.nc.f32 	%f17, [%rd40];
	add.s64 	%rd41, %rd23, %rd36;
	ld.global.nc.f32 	%f18, [%rd41];
	add.s64 	%rd42, %rd23, %rd26;
	ld.global.nc.f32 	%f19, [%rd42];
	add.s64 	%rd43, %rd23, %rd28;
	ld.global.nc.f32 	%f20, [%rd43];
	sub.f32 	%f21, %f20, %f19;
	cvt.f64.f32 	%fd1, %f21;
	cvt.f64.f32 	%fd2, %f1;
	add.f64 	%fd3, %fd2, %fd2;
	div.rn.f64 	%fd4, %fd1, %fd3;
	sub.f32 	%f22, %f16, %f15;
	cvt.f64.f32 	%fd5, %f22;
	div.rn.f64 	%fd6, %fd5, %fd3;
	sub.f64 	%fd7, %fd4, %fd6;
	cvt.rn.f32.f64 	%f23, %fd7;
	cvta.to.global.u64 	%rd44, %rd5;
	mul.wide.s32 	%rd45, %r4, 4;
	add.s64 	%rd46, %rd44, %rd45;
	st.global.f32 	[%rd46], %f23;
	sub.f32 	%f24, %f18, %f17;
	cvt.f64.f32 	%fd8, %f24;
	div.rn.f64 	%fd9, %fd8, %fd3;
	sub.f32 	%f25, %f12, %f11;
	cvt.f64.f32 	%fd10, %f25;
	div.rn.f64 	%fd11, %fd10, %fd3;
	sub.f64 	%fd12, %fd9, %fd11;
	cvt.rn.f32.f64 	%f26, %fd12;
	neg.f32 	%f27, %f26;
	cvta.to.global.u64 	%rd47, %rd6;
	add.s64 	%rd48, %rd47, %rd45;
	st.global.f32 	[%rd48], %f27;
	sub.f32 	%f28, %f14, %f13;
	cvt.f64.f32 	%fd13, %f28;
	div.rn.f64 	%fd14, %fd13, %fd3;
	sub.f32 	%f29, %f10, %f9;
	cvt.f64.f32 	%fd15, %f29;
	div.rn.f64 	%fd16, %fd15, %fd3;
	sub.f64 	%fd17, %fd14, %fd16;
	cvt.rn.f32.f64 	%f30, %fd17;
	cvta.to.global.u64 	%rd49, %rd54;
	add.s64 	%rd50, %rd49, %rd45;
	st.global.f32 	[%rd50], %f30;
$L__BB0_9:
	ret;

}


// ===== COMPILED SASS (sm_100) =====

	.target	sm_100

	.elftype	@"ET_EXEC"


//--------------------- .note.nv.tkinfo           --------------------------
	.section	.note.nv.tkinfo,"",@"SHT_NOTE"
	.sectionflags	@"SHF_NOTE_NV_TKINFO"
	.tkinfo
        /*0018*/ 	.word	0x00000002
        /*0030*/ 	.string	""
        /*0030*/ 	.string	"ptxas"
        /*0030*/ 	.string	"Cuda compilation tools, release 13.0, V13.0.88"
        /*0030*/ 	.string	"Build cuda_13.0.r13.0/compiler.36424714_0"
        /*0030*/ 	.string	"-arch sm_100 -m 64 "



//--------------------- .note.nv.cuinfo           --------------------------
	.section	.note.nv.cuinfo,"",@"SHT_NOTE"
	.sectionflags	@"SHF_NOTE_NV_CUINFO"
        /*0018*/ 	.short	0x0002
        /*001a*/ 	.short	0x0064
        /*001c*/ 	.short	0x0082
	.zero		2


//--------------------- .nv.info                  --------------------------
	.section	.nv.info,"",@"SHT_CUDA_INFO"
	.align	4


	//----- nvinfo : EIATTR_REGCOUNT
	.align		4
        /*0000*/ 	.byte	0x04, 0x2f
        /*0002*/ 	.short	(.L_1 - .L_0)
	.align		4
.L_0:
        /*0004*/ 	.word	index@(CurlCalc)
        /*0008*/ 	.word	0x00000028


	//----- nvinfo : EIATTR_FRAME_SIZE
	.align		4
.L_1:
        /*000c*/ 	.byte	0x04, 0x11
        /*000e*/ 	.short	(.L_3 - .L_2)
	.align		4
.L_2:
        /*0010*/ 	.word	index@($__internal_0_$__cuda_sm20_div_rn_f64_full)
        /*0014*/ 	.word	0x00000000


	//----- nvinfo : EIATTR_FRAME_SIZE
	.align		4
.L_3:
        /*0018*/ 	.byte	0x04, 0x11
        /*001a*/ 	.short	(.L_5 - .L_4)
	.align		4
.L_4:
        /*001c*/ 	.word	index@(CurlCalc)
        /*0020*/ 	.word	0x00000000


	//----- nvinfo : EIATTR_MIN_STACK_SIZE
	.align		4
.L_5:
        /*0024*/ 	.byte	0x04, 0x12
        /*0026*/ 	.short	(.L_7 - .L_6)
	.align		4
.L_6:
        /*0028*/ 	.word	index@(CurlCalc)
        /*002c*/ 	.word	0x00000000
.L_7:


//--------------------- .nv.compat                --------------------------
	.section	.nv.compat,"",@"SHT_CUDA_COMPAT_INFO"
	.align	4
        /*0000*/ 	.byte	0x02, 0x09, 0x00, 0x00, 0x02, 0x02, 0x01, 0x00, 0x02, 0x05, 0x05, 0x00, 0x03, 0x07, 0x01, 0x01
        /*0010*/ 	.byte	0x02, 0x03, 0x00, 0x00, 0x02, 0x06, 0x01, 0x00, 0x04, 0x0b, 0x08, 0x00, 0x01, 0x00, 0x00, 0x00
        /*0020*/ 	.byte	0x00, 0x00, 0x00, 0x00


//--------------------- .nv.info.CurlCalc         --------------------------
	.section	.nv.info.CurlCalc,"",@"SHT_CUDA_INFO"
	.sectionflags	@""
	.align	4


	//----- nvinfo : EIATTR_CUDA_API_VERSION
	.align		4
        /*0000*/ 	.byte	0x04, 0x37
        /*0002*/ 	.short	(.L_9 - .L_8)
.L_8:
        /*0004*/ 	.word	0x00000082


	//----- nvinfo : EIATTR_KPARAM_INFO
	.align		4
.L_9:
        /*0008*/ 	.byte	0x04, 0x17
        /*000a*/ 	.short	(.L_11 - .L_10)
.L_10:
        /*000c*/ 	.word	0x00000000
        /*0010*/ 	.short	0x000a
        /*0012*/ 	.short	0x0048
        /*0014*/ 	.byte	0x00, 0xf0, 0x11, 0x00


	//----- nvinfo : EIATTR_KPARAM_INFO
	.align		4
.L_11:
        /*0018*/ 	.byte	0x04, 0x17
        /*001a*/ 	.short	(.L_13 - .L_12)
.L_12:
        /*001c*/ 	.word	0x00000000
        /*0020*/ 	.short	0x0009
        /*0022*/ 	.short	0x0040
        /*0024*/ 	.byte	0x00, 0xf5, 0x21, 0x00


	//----- nvinfo : EIATTR_KPARAM_INFO
	.align		4
.L_13:
        /*0028*/ 	.byte	0x04, 0x17
        /*002a*/ 	.short	(.L_15 - .L_14)
.L_14:
        /*002c*/ 	.word	0x00000000
        /*0030*/ 	.short	0x0008
        /*0032*/ 	.short	0x0038
        /*0034*/ 	.byte	0x00, 0xf0, 0x11, 0x00


	//----- nvinfo : EIATTR_KPARAM_INFO
	.align		4
.L_15:
        /*0038*/ 	.byte	0x04, 0x17
        /*003a*/ 	.short	(.L_17 - .L_16)
.L_16:
        /*003c*/ 	.word	0x00000000
        /*0040*/ 	.short	0x0007
        /*0042*/ 	.short	0x0034
        /*0044*/ 	.byte	0x00, 0xf0, 0x11, 0x00


	//----- nvinfo : EIATTR_KPARAM_INFO
	.align		4
.L_17:
        /*0048*/ 	.byte	0x04, 0x17
        /*004a*/ 	.short	(.L_19 - .L_18)
.L_18:
        /*004c*/ 	.word	0x00000000
        /*0050*/ 	.short	0x0006
        /*0052*/ 	.short	0x0030
        /*0054*/ 	.byte	0x00, 0xf0, 0x11, 0x00


	//----- nvinfo : EIATTR_KPARAM_INFO
	.align		4
.L_19:
        /*0058*/ 	.byte	0x04, 0x17
        /*005a*/ 	.short	(.L_21 - .L_20)
.L_20:
        /*005c*/ 	.word	0x00000000
        /*0060*/ 	.short	0x0005
        /*0062*/ 	.short	0x0028
        /*0064*/ 	.byte	0x00, 0xf5, 0x21, 0x00


	//----- nvinfo : EIATTR_KPARAM_INFO
	.align		4
.L_21:
        /*0068*/ 	.byte	0x04, 0x17
        /*006a*/ 	.short	(.L_23 - .L_22)
.L_22:
        /*006c*/ 	.word	0x00000000
        /*0070*/ 	.short	0x0004
        /*0072*/ 	.short	0x0020
        /*0074*/ 	.byte	0x00, 0xf5, 0x21, 0x00


	//----- nvinfo : EIATTR_KPARAM_INFO
	.align		4
.L_23:
        /*0078*/ 	.byte	0x04, 0x17
        /*007a*/ 	.short	(.L_25 - .L_24)
.L_24:
        /*007c*/ 	.word	0x00000000
        /*0080*/ 	.short	0x0003
        /*0082*/ 	.short	0x0018
        /*0084*/ 	.byte	0x00, 0xf5, 0x21, 0x00


	//----- nvinfo : EIATTR_KPARAM_INFO
	.align		4
.L_25:
        /*0088*/ 	.byte	0x04, 0x17
        /*008a*/ 	.short	(.L_27 - .L_26)
.L_26:
        /*008c*/ 	.word	0x00000000
        /*0090*/ 	.short	0x0002
        /*0092*/ 	.short	0x0010
        /*0094*/ 	.byte	0x00, 0xf5, 0x21, 0x00


	//----- nvinfo : EIATTR_KPARAM_INFO
	.align		4
.L_27:
        /*0098*/ 	.byte	0x04, 0x17
        /*009a*/ 	.short	(.L_29 - .L_28)
.L_28:
        /*009c*/ 	.word	0x00000000
        /*00a0*/ 	.short	0x0001
        /*00a2*/ 	.short	0x0008
        /*00a4*/ 	.byte	0x00, 0xf5, 0x21, 0x00


	//----- nvinfo : EIATTR_KPARAM_INFO
	.align		4
.L_29:
        /*00a8*/ 	.byte	0x04, 0x17
        /*00aa*/ 	.short	(.L_31 - .L_30)
.L_30:
        /*00ac*/ 	.word	0x00000000
        /*00b0*/ 	.short	0x0000
        /*00b2*/ 	.short	0x0000
        /*00b4*/ 	.byte	0x00, 0xf5, 0x21, 0x00


	//----- nvinfo : EIATTR_SPARSE_MMA_MASK
	.align		4
.L_31:
        /*00b8*/ 	.byte	0x03, 0x50
        /*00ba*/ 	.short	0x0000


	//----- nvinfo : EIATTR_MAXREG_COUNT
	.align		4
        /*00bc*/ 	.byte	0x03, 0x1b
        /*00be*/ 	.short	0x00ff


	//----- nvinfo : EIATTR_MERCURY_ISA_VERSION
	.align		4
        /*00c0*/ 	.byte	0x03, 0x5f
        /*00c2*/ 	.short	0x0101


	//----- nvinfo : EIATTR_VRC_CTA_INIT_COUNT
	.align		4
        /*00c4*/ 	.byte	0x02, 0x4a
	.zero		1
	.zero		1


	//----- nvinfo : EIATTR_EXIT_INSTR_OFFSETS
	.align		4
        /*00c8*/ 	.byte	0x04, 0x1c
        /*00ca*/ 	.short	(.L_33 - .L_32)


	//   ....[0]....
.L_32:
        /*00cc*/ 	.word	0x00000120


	//   ....[1]....
        /*00d0*/ 	.word	0x00000330


	//   ....[2]....
        /*00d4*/ 	.word	0x00000440


	//   ....[3]....
        /*00d8*/ 	.word	0x000005d0


	//   ....[4]....
        /*00dc*/ 	.word	0x000006c0


	//   ....[5]....
        /*00e0*/ 	.word	0x00000850


	//   ....[6]....
        /*00e4*/ 	.word	0x00000940


	//   ....[7]....
        /*00e8*/ 	.word	0x00000980


	//   ....[8]....
        /*00ec*/ 	.word	0x00001590


	//----- nvinfo : EIATTR_CRS_STACK_SIZE
	.align		4
.L_33:
        /*00f0*/ 	.byte	0x04, 0x1e
        /*00f2*/ 	.short	(.L_35 - .L_34)
.L_34:
        /*00f4*/ 	.word	0x00000000


	//----- nvinfo : EIATTR_CBANK_PARAM_SIZE
	.align		4
.L_35:
        /*00f8*/ 	.byte	0x03, 0x19
        /*00fa*/ 	.short	0x004c


	//----- nvinfo : EIATTR_PARAM_CBANK
	.align		4
        /*00fc*/ 	.byte	0x04, 0x0a
        /*00fe*/ 	.short	(.L_37 - .L_36)
	.align		4
.L_36:
        /*0100*/ 	.word	index@(.nv.constant0.CurlCalc)
        /*0104*/ 	.short	0x0380
        /*0106*/ 	.short	0x004c


	//----- nvinfo : EIATTR_SW_WAR
	.align		4
.L_37:
        /*0108*/ 	.byte	0x04, 0x36
        /*010a*/ 	.short	(.L_39 - .L_38)
.L_38:
        /*010c*/ 	.word	0x00000008
.L_39:


//--------------------- .nv.callgraph             --------------------------
	.section	.nv.callgraph,"",@"SHT_CUDA_CALLGRAPH"
	.align	4
	.sectionentsize	8
	.align		4
        /*0000*/ 	.word	0x00000000
	.align		4
        /*0004*/ 	.word	0xffffffff
	.align		4
        /*0008*/ 	.word	0x00000000
	.align		4
        /*000c*/ 	.word	0xfffffffe
	.align		4
        /*0010*/ 	.word	0x00000000
	.align		4
        /*0014*/ 	.word	0xfffffffd
	.align		4
        /*0018*/ 	.word	0x00000000
	.align		4
        /*001c*/ 	.word	0xfffffffc


//--------------------- .text.CurlCalc            --------------------------
	.section	.text.CurlCalc,"ax",@progbits
	.align	128
        .global         CurlCalc
        .type           CurlCalc,@function
        .size           CurlCalc,(.L_x_18 - CurlCalc)
        .other          CurlCalc,@"STO_CUDA_ENTRY STV_DEFAULT"
CurlCalc:
.text.CurlCalc:
[----:B------:R-:W-:Y:S01]  /*0000*/  LDC R1, c[0x0][0x37c] ;  /* 0x0000df00ff017b82 */ /* 0x000fe20000000800 */
[----:B------:R-:W0:Y:S07]  /*0010*/  S2R R3, SR_TID.Y ;  /* 0x0000000000037919 */ /* 0x000e2e0000002200 */
[----:B------:R-:W1:Y:S01]  /*0020*/  LDC R15, c[0x0][0x360] ;  /* 0x0000d800ff0f7b82 */ /* 0x000e620000000800 */
[----:B------:R-:W1:Y:S01]  /*0030*/  S2R R2, SR_TID.X ;  /* 0x0000000000027919 */ /* 0x000e620000002100 */
[----:B------:R-:W2:Y:S06]  /*0040*/  S2R R5, SR_TID.Z ;  /* 0x0000000000057919 */ /* 0x000eac0000002300 */
[----:B------:R-:W0:Y:S08]  /*0050*/  S2UR UR5, SR_CTAID.Y ;  /* 0x00000000000579c3 */ /* 0x000e300000002600 */
[----:B------:R-:W0:Y:S08]  /*0060*/  LDC R4, c[0x0][0x364] ;  /* 0x0000d900ff047b82 */ /* 0x000e300000000800 */
[----:B------:R-:W1:Y:S08]  /*0070*/  S2UR UR4, SR_CTAID.X ;  /* 0x00000000000479c3 */ /* 0x000e700000002500 */
[----:B------:R-:W3:Y:S08]  /*0080*/  LDC.64 R6, c[0x0][0x3b0] ;  /* 0x0000ec00ff067b82 */ /* 0x000ef00000000a00 */
[----:B------:R-:W2:Y:S01]  /*0090*/  S2UR UR6, SR_CTAID.Z ;  /* 0x00000000000679c3 */ /* 0x000ea20000002700 */
[----:B0-----:R-:W-:-:S07]  /*00a0*/  IMAD R4, R4, UR5, R3 ;  /* 0x0000000504047c24 */ /* 0x001fce000f8e0203 */
[----:B------:R-:W2:Y:S01]  /*00b0*/  LDC R8, c[0x0][0x368] ;  /* 0x0000da00ff087b82 */ /* 0x000ea20000000800 */
[----:B-1----:R-:W-:-:S07]  /*00c0*/  IMAD R15, R15, UR4, R2 ;  /* 0x000000040f0f7c24 */ /* 0x002fce000f8e0202 */
[----:B------:R-:W0:Y:S01]  /*00d0*/  LDC R0, c[0x0][0x3b8] ;  /* 0x0000ee00ff007b82 */ /* 0x000e220000000800 */
[----:B---3--:R-:W-:-:S04]  /*00e0*/  ISETP.GE.AND P0, PT, R4, R7, PT ;  /* 0x000000070400720c */ /* 0x008fc80003f06270 */
[----:B------:R-:W-:Y:S01]  /*00f0*/  ISETP.GE.OR P0, PT, R15, R6, P0 ;  /* 0x000000060f00720c */ /* 0x000fe20000706670 */
[----:B--2---:R-:W-:-:S05]  /*0100*/  IMAD R8, R8, UR6, R5 ;  /* 0x0000000608087c24 */ /* 0x004fca000f8e0205 */
[----:B0-----:R-:W-:-:S13]  /*0110*/  ISETP.GE.OR P0, PT, R8, R0, P0 ;  /* 0x000000000800720c */ /* 0x001fda0000706670 */
[----:B------:R-:W-:Y:S05]  /*0120*/  @P0 EXIT ;  /* 0x000000000000094d */ /* 0x000fea0003800000 */
[----:B------:R-:W0:Y:S01]  /*0130*/  LDC.64 R2, c[0x0][0x3c0] ;  /* 0x0000f000ff027b82 */ /* 0x000e220000000a00 */
[----:B------:R-:W1:Y:S01]  /*0140*/  LDCU.64 UR4, c[0x0][0x358] ;  /* 0x00006b00ff0477ac */ /* 0x000e620008000a00 */
[----:B------:R-:W-:-:S04]  /*0150*/  IMAD R13, R8, R7, R4 ;  /* 0x00000007080d7224 */ /* 0x000fc800078e0204 */
[----:B------:R-:W-:-:S04]  /*0160*/  IMAD R5, R13, R6, R15 ;  /* 0x000000060d057224 */ /* 0x000fc800078e020f */
[----:B0-----:R-:W-:-:S05]  /*0170*/  IMAD.WIDE R10, R5, 0x4, R2 ;  /* 0x00000004050a7825 */ /* 0x001fca00078e0202 */
[----:B-1----:R0:W2:Y:S01]  /*0180*/  LDG.E.CONSTANT R18, desc[UR4][R10.64] ;  /* 0x000000040a127981 */ /* 0x0020a2000c1e9900 */
[----:B------:R-:W-:Y:S02]  /*0190*/  IABS R9, R6 ;  /* 0x0000000600097213 */ /* 0x000fe40000000000 */
[----:B------:R-:W-:Y:S02]  /*01a0*/  IADD3 R12, PT, PT, R15, -0x1, R6 ;  /* 0xffffffff0f0c7810 */ /* 0x000fe40007ffe006 */
[----:B------:R-:W1:Y:S02]  /*01b0*/  I2F.RP R14, R9 ;  /* 0x00000009000e7306 */ /* 0x000e640000209400 */
[----:B------:R-:W-:Y:S02]  /*01c0*/  ISETP.GE.AND P1, PT, R12, RZ, PT ;  /* 0x000000ff0c00720c */ /* 0x000fe40003f26270 */
[----:B0-----:R-:W-:-:S04]  /*01d0*/  IABS R11, R12 ;  /* 0x0000000c000b7213 */ /* 0x001fc80000000000 */
[----:B-1----:R-:W0:Y:S02]  /*01e0*/  MUFU.RCP R14, R14 ;  /* 0x0000000e000e7308 */ /* 0x002e240000001000 */
[----:B0-----:R-:W-:-:S06]  /*01f0*/  VIADD R16, R14, 0xffffffe ;  /* 0x0ffffffe0e107836 */ /* 0x001fcc0000000000 */
[----:B------:R0:W1:Y:S02]  /*0200*/  F2I.FTZ.U32.TRUNC.NTZ R17, R16 ;  /* 0x0000001000117305 */ /* 0x000064000021f000 */
[----:B0-----:R-:W-:Y:S02]  /*0210*/  IMAD.MOV.U32 R16, RZ, RZ, RZ ;  /* 0x000000ffff107224 */ /* 0x001fe400078e00ff */
[----:B-1----:R-:W-:-:S04]  /*0220*/  IMAD.MOV R20, RZ, RZ, -R17 ;  /* 0x000000ffff147224 */ /* 0x002fc800078e0a11 */
[----:B------:R-:W-:-:S04]  /*0230*/  IMAD R19, R20, R9, RZ ;  /* 0x0000000914137224 */ /* 0x000fc800078e02ff */
[----:B------:R-:W-:Y:S01]  /*0240*/  IMAD.HI.U32 R10, R17, R19, R16 ;  /* 0x00000013110a7227 */ /* 0x000fe200078e0010 */
[----:B------:R-:W-:Y:S02]  /*0250*/  MOV R17, R11 ;  /* 0x0000000b00117202 */ /* 0x000fe40000000f00 */
[----:B------:R-:W-:-:S03]  /*0260*/  LOP3.LUT R19, RZ, R6, RZ, 0x33, !PT ;  /* 0x00000006ff137212 */ /* 0x000fc600078e33ff */
[----:B------:R-:W-:-:S04]  /*0270*/  IMAD.HI.U32 R11, R10, R17, RZ ;  /* 0x000000110a0b7227 */ /* 0x000fc800078e00ff */
[----:B------:R-:W-:-:S04]  /*0280*/  IMAD.MOV R14, RZ, RZ, -R11 ;  /* 0x000000ffff0e7224 */ /* 0x000fc800078e0a0b */
[----:B------:R-:W-:-:S05]  /*0290*/  IMAD R14, R9, R14, R17 ;  /* 0x0000000e090e7224 */ /* 0x000fca00078e0211 */
[----:B------:R-:W-:-:S13]  /*02a0*/  ISETP.GT.U32.AND P0, PT, R9, R14, PT ;  /* 0x0000000e0900720c */ /* 0x000fda0003f04070 */
[----:B------:R-:W-:-:S05]  /*02b0*/  @!P0 IMAD.IADD R14, R14, 0x1, -R9 ;  /* 0x000000010e0e8824 */ /* 0x000fca00078e0a09 */
[----:B------:R-:W-:-:S13]  /*02c0*/  ISETP.GT.U32.AND P0, PT, R9, R14, PT ;  /* 0x0000000e0900720c */ /* 0x000fda0003f04070 */
[----:B------:R-:W-:Y:S02]  /*02d0*/  @!P0 IADD3 R14, PT, PT, R14, -R9, RZ ;  /* 0x800000090e0e8210 */ /* 0x000fe40007ffe0ff */
[----:B------:R-:W-:-:S03]  /*02e0*/  ISETP.NE.AND P0, PT, R6, RZ, PT ;  /* 0x000000ff0600720c */ /* 0x000fc60003f05270 */
[----:B------:R-:W-:-:S05]  /*02f0*/  @!P1 IMAD.MOV R14, RZ, RZ, -R14 ;  /* 0x000000ffff0e9224 */ /* 0x000fca00078e0a0e */
[----:B------:R-:W-:-:S05]  /*0300*/  SEL R11, R19, R14, !P0 ;  /* 0x0000000e130b7207 */ /* 0x000fca0004000000 */
[----:B------:R-:W-:Y:S01]  /*0310*/  IMAD R11, R13, R6, R11 ;  /* 0x000000060d0b7224 */ /* 0x000fe200078e020b */
[----:B--2---:R-:W-:-:S13]  /*0320*/  FSETP.NEU.AND P1, PT, R18, RZ, PT ;  /* 0x000000ff1200720b */ /* 0x004fda0003f2d000 */
[----:B------:R-:W-:Y:S05]  /*0330*/  @!P1 EXIT ;  /* 0x000000000000994d */ /* 0x000fea0003800000 */
[----:B------:R-:W-:-:S06]  /*0340*/  IMAD.WIDE R16, R11, 0x4, R2 ;  /* 0x000000040b107825 */ /* 0x000fcc00078e0202 */
[----:B------:R-:W2:Y:S01]  /*0350*/  LDG.E.CONSTANT R16, desc[UR4][R16.64] ;  /* 0x0000000410107981 */ /* 0x000ea2000c1e9900 */
[----:B------:R-:W-:-:S05]  /*0360*/  VIADD R12, R15, 0x1 ;  /* 0x000000010f0c7836 */ /* 0x000fca0000000000 */
[----:B------:R-:W-:Y:S02]  /*0370*/  IABS R14, R12 ;  /* 0x0000000c000e7213 */ /* 0x000fe40000000000 */
[----:B------:R-:W-:-:S03]  /*0380*/  ISETP.GE.AND P2, PT, R12, RZ, PT ;  /* 0x000000ff0c00720c */ /* 0x000fc60003f46270 */
[----:B------:R-:W-:-:S05]  /*0390*/  IMAD.HI.U32 R10, R10, R14, RZ ;  /* 0x0000000e0a0a7227 */ /* 0x000fca00078e00ff */
[----:B------:R-:W-:-:S05]  /*03a0*/  IADD3 R10, PT, PT, -R10, RZ, RZ ;  /* 0x000000ff0a0a7210 */ /* 0x000fca0007ffe1ff */
[----:B------:R-:W-:-:S05]  /*03b0*/  IMAD R10, R9, R10, R14 ;  /* 0x0000000a090a7224 */ /* 0x000fca00078e020e */
[----:B------:R-:W-:-:S13]  /*03c0*/  ISETP.GT.U32.AND P1, PT, R9, R10, PT ;  /* 0x0000000a0900720c */ /* 0x000fda0003f24070 */
[----:B------:R-:W-:-:S05]  /*03d0*/  @!P1 IMAD.IADD R10, R10, 0x1, -R9 ;  /* 0x000000010a0a9824 */ /* 0x000fca00078e0a09 */
[----:B------:R-:W-:-:S13]  /*03e0*/  ISETP.GT.U32.AND P1, PT, R9, R10, PT ;  /* 0x0000000a0900720c */ /* 0x000fda0003f24070 */
[----:B------:R-:W-:-:S05]  /*03f0*/  @!P1 IMAD.IADD R10, R10, 0x1, -R9 ;  /* 0x000000010a0a9824 */ /* 0x000fca00078e0a09 */
[----:B------:R-:W-:-:S04]  /*0400*/  @!P2 IADD3 R10, PT, PT, -R10, RZ, RZ ;  /* 0x000000ff0a0aa210 */ /* 0x000fc80007ffe1ff */
[----:B------:R-:W-:-:S05]  /*0410*/  SEL R10, R19, R10, !P0 ;  /* 0x0000000a130a7207 */ /* 0x000fca0004000000 */
[----:B------:R-:W-:Y:S01]  /*0420*/  IMAD R13, R13, R6, R10 ;  /* 0x000000060d0d7224 */ /* 0x000fe200078e020a */
[----:B--2---:R-:W-:-:S13]  /*0430*/  FSETP.NEU.AND P1, PT, R16, RZ, PT ;  /* 0x000000ff1000720b */ /* 0x004fda0003f2d000 */
[----:B------:R-:W-:Y:S05]  /*0440*/  @!P1 EXIT ;  /* 0x000000000000994d */ /* 0x000fea0003800000 */
[----:B------:R-:W-:-:S06]  /*0450*/  IMAD.WIDE R16, R13, 0x4, R2 ;  /* 0x000000040d107825 */ /* 0x000fcc00078e0202 */
[----:B------:R-:W2:Y:S01]  /*0460*/  LDG.E.CONSTANT R16, desc[UR4][R16.64] ;  /* 0x0000000410107981 */ /* 0x000ea2000c1e9900 */
[----:B------:R-:W0:Y:S08]  /*0470*/  I2F.U32.RP R9, R7 ;  /* 0x0000000700097306 */ /* 0x000e300000209000 */
[----:B0-----:R-:W0:Y:S02]  /*0480*/  MUFU.RCP R9, R9 ;  /* 0x0000000900097308 */ /* 0x001e240000001000 */
[----:B0-----:R-:W-:Y:S01]  /*0490*/  VIADD R18, R9, 0xffffffe ;  /* 0x0ffffffe09127836 */ /* 0x001fe20000000000 */
[----:B------:R-:W-:-:S05]  /*04a0*/  LOP3.LUT R9, RZ, R7, RZ, 0x33, !PT ;  /* 0x00000007ff097212 */ /* 0x000fca00078e33ff */
[----:B------:R0:W1:Y:S02]  /*04b0*/  F2I.FTZ.U32.TRUNC.NTZ R19, R18 ;  /* 0x0000001200137305 */ /* 0x000064000021f000 */
[----:B0-----:R-:W-:Y:S02]  /*04c0*/  HFMA2 R18, -RZ, RZ, 0, 0 ;  /* 0x00000000ff127431 */ /* 0x001fe400000001ff */
[----:B-1----:R-:W-:-:S04]  /*04d0*/  IMAD.MOV R10, RZ, RZ, -R19 ;  /* 0x000000ffff0a7224 */ /* 0x002fc800078e0a13 */
[----:B------:R-:W-:Y:S01]  /*04e0*/  IMAD R21, R10, R7, RZ ;  /* 0x000000070a157224 */ /* 0x000fe200078e02ff */
[----:B------:R-:W-:-:S03]  /*04f0*/  IADD3 R10, PT, PT, R4, -0x1, R7 ;  /* 0xffffffff040a7810 */ /* 0x000fc60007ffe007 */
[----:B------:R-:W-:-:S06]  /*0500*/  IMAD.HI.U32 R21, R19, R21, R18 ;  /* 0x0000001513157227 */ /* 0x000fcc00078e0012 */
[----:B------:R-:W-:-:S04]  /*0510*/  IMAD.HI.U32 R12, R21, R10, RZ ;  /* 0x0000000a150c7227 */ /* 0x000fc800078e00ff */
[----:B------:R-:W-:-:S04]  /*0520*/  IMAD.MOV R12, RZ, RZ, -R12 ;  /* 0x000000ffff0c7224 */ /* 0x000fc800078e0a0c */
[----:B------:R-:W-:-:S05]  /*0530*/  IMAD R10, R7, R12, R10 ;  /* 0x0000000c070a7224 */ /* 0x000fca00078e020a */
[----:B------:R-:W-:-:S13]  /*0540*/  ISETP.GE.U32.AND P0, PT, R10, R7, PT ;  /* 0x000000070a00720c */ /* 0x000fda0003f06070 */
[----:B------:R-:W-:Y:S01]  /*0550*/  @P0 IMAD.IADD R10, R10, 0x1, -R7 ;  /* 0x000000010a0a0824 */ /* 0x000fe200078e0a07 */
[----:B------:R-:W-:-:S04]  /*0560*/  ISETP.NE.U32.AND P0, PT, R7, RZ, PT ;  /* 0x000000ff0700720c */ /* 0x000fc80003f05070 */
[----:B------:R-:W-:-:S13]  /*0570*/  ISETP.GE.U32.AND P1, PT, R10, R7, PT ;  /* 0x000000070a00720c */ /* 0x000fda0003f26070 */
[----:B------:R-:W-:-:S04]  /*0580*/  @P1 IADD3 R10, PT, PT, R10, -R7, RZ ;  /* 0x800000070a0a1210 */ /* 0x000fc80007ffe0ff */
[----:B------:R-:W-:-:S05]  /*0590*/  SEL R10, R9, R10, !P0 ;  /* 0x0000000a090a7207 */ /* 0x000fca0004000000 */
[----:B------:R-:W-:-:S04]  /*05a0*/  IMAD R10, R8, R7, R10 ;  /* 0x00000007080a7224 */ /* 0x000fc800078e020a */
[----:B------:R-:W-:Y:S01]  /*05b0*/  IMAD R19, R10, R6, R15 ;  /* 0x000000060a137224 */ /* 0x000fe200078e020f */
[----:B--2---:R-:W-:-:S13]  /*05c0*/  FSETP.NEU.AND P1, PT, R16, RZ, PT ;  /* 0x000000ff1000720b */ /* 0x004fda0003f2d000 */
[----:B------:R-:W-:Y:S05]  /*05d0*/  @!P1 EXIT ;  /* 0x000000000000994d */ /* 0x000fea0003800000 */
[----:B------:R-:W-:-:S06]  /*05e0*/  IMAD.WIDE R16, R19, 0x4, R2 ;  /* 0x0000000413107825 */ /* 0x000fcc00078e0202 */
[----:B------:R-:W2:Y:S01]  /*05f0*/  LDG.E.CONSTANT R16, desc[UR4][R16.64] ;  /* 0x0000000410107981 */ /* 0x000ea2000c1e9900 */
[----:B------:R-:W-:-:S04]  /*0600*/  VIADD R10, R4, 0x1 ;  /* 0x00000001040a7836 */ /* 0x000fc80000000000 */
[----:B------:R-:W-:-:S04]  /*0610*/  IMAD.HI.U32 R21, R21, R10, RZ ;  /* 0x0000000a15157227 */ /* 0x000fc800078e00ff */
[----:B------:R-:W-:-:S04]  /*0620*/  IMAD.MOV R21, RZ, RZ, -R21 ;  /* 0x000000ffff157224 */ /* 0x000fc800078e0a15 */
[----:B------:R-:W-:-:S05]  /*0630*/  IMAD R10, R7, R21, R10 ;  /* 0x00000015070a7224 */ /* 0x000fca00078e020a */
[----:B------:R-:W-:-:S13]  /*0640*/  ISETP.GE.U32.AND P1, PT, R10, R7, PT ;  /* 0x000000070a00720c */ /* 0x000fda0003f26070 */
[----:B------:R-:W-:-:S04]  /*0650*/  @P1 IADD3 R10, PT, PT, R10, -R7, RZ ;  /* 0x800000070a0a1210 */ /* 0x000fc80007ffe0ff */
[----:B------:R-:W-:-:S13]  /*0660*/  ISETP.GE.U32.AND P1, PT, R10, R7, PT ;  /* 0x000000070a00720c */ /* 0x000fda0003f26070 */
[----:B------:R-:W-:-:S05]  /*0670*/  @P1 IMAD.IADD R10, R10, 0x1, -R7 ;  /* 0x000000010a0a1824 */ /* 0x000fca00078e0a07 */
[----:B------:R-:W-:-:S05]  /*0680*/  SEL R9, R9, R10, !P0 ;  /* 0x0000000a09097207 */ /* 0x000fca0004000000 */
[----:B------:R-:W-:-:S04]  /*0690*/  IMAD R9, R8, R7, R9 ;  /* 0x0000000708097224 */ /* 0x000fc800078e0209 */
        /* <DEDUP_REMOVED lines=10> */
[----:B0-----:R-:W-:Y:S01]  /*0740*/  IMAD.MOV.U32 R22, RZ, RZ, RZ ;  /* 0x000000ffff167224 */ /* 0x001fe200078e00ff */
[----:B-1----:R-:W-:-:S05]  /*0750*/  IADD3 R9, PT, PT, RZ, -R23, RZ ;  /* 0x80000017ff097210 */ /* 0x002fca0007ffe0ff */
[----:B------:R-:W-:-:S04]  /*0760*/  IMAD R9, R9, R0, RZ ;  /* 0x0000000009097224 */ /* 0x000fc800078e02ff */
[----:B------:R-:W-:Y:S01]  /*0770*/  IMAD.HI.U32 R12, R23, R9, R22 ;  /* 0x00000009170c7227 */ /* 0x000fe200078e0016 */
[----:B------:R-:W-:-:S05]  /*0780*/  IADD3 R9, PT, PT, R8, -0x1, R0 ;  /* 0xffffffff08097810 */ /* 0x000fca0007ffe000 */
[----:B------:R-:W-:-:S04]  /*0790*/  IMAD.HI.U32 R14, R12, R9, RZ ;  /* 0x000000090c0e7227 */ /* 0x000fc800078e00ff */
[----:B------:R-:W-:-:S04]  /*07a0*/  IMAD.MOV R14, RZ, RZ, -R14 ;  /* 0x000000ffff0e7224 */ /* 0x000fc800078e0a0e */
[----:B------:R-:W-:-:S05]  /*07b0*/  IMAD R9, R0, R14, R9 ;  /* 0x0000000e00097224 */ /* 0x000fca00078e0209 */
[----:B------:R-:W-:-:S13]  /*07c0*/  ISETP.GE.U32.AND P0, PT, R9, R0, PT ;  /* 0x000000000900720c */ /* 0x000fda0003f06070 */
[-C--:B------:R-:W-:Y:S02]  /*07d0*/  @P0 IADD3 R9, PT, PT, R9, -R0.reuse, RZ ;  /* 0x8000000009090210 */ /* 0x080fe40007ffe0ff */
[----:B------:R-:W-:Y:S02]  /*07e0*/  ISETP.NE.U32.AND P0, PT, R0, RZ, PT ;  /* 0x000000ff0000720c */ /* 0x000fe40003f05070 */
        /* <DEDUP_REMOVED lines=10> */
[----:B------:R-:W-:-:S05]  /*0890*/  IMAD.HI.U32 R12, R12, R23, RZ ;  /* 0x000000170c0c7227 */ /* 0x000fca00078e00ff */
[----:B------:R-:W-:-:S05]  /*08a0*/  IADD3 R12, PT, PT, -R12, RZ, RZ ;  /* 0x000000ff0c0c7210 */ /* 0x000fca0007ffe1ff */
[----:B------:R-:W-:-:S05]  /*08b0*/  IMAD R23, R0, R12, R23 ;  /* 0x0000000c00177224 */ /* 0x000fca00078e0217 */
[----:B------:R-:W-:-:S13]  /*08c0*/  ISETP.GE.U32.AND P1, PT, R23, R0, PT ;  /* 0x000000001700720c */ /* 0x000fda0003f26070 */
[----:B------:R-:W-:-:S05]  /*08d0*/  @P1 IMAD.IADD R23, R23, 0x1, -R0 ;  /* 0x0000000117171824 */ /* 0x000fca00078e0a00 */
        /* <DEDUP_REMOVED lines=8> */
[----:B------:R-:W2:Y:S02]  /*0960*/  LDG.E.CONSTANT R2, desc[UR4][R2.64] ;  /* 0x0000000402027981 */ /* 0x000ea4000c1e9900 */
[----:B--2---:R-:W-:-:S13]  /*0970*/  FSETP.NEU.AND P0, PT, R2, RZ, PT ;  /* 0x000000ff0200720b */ /* 0x004fda0003f0d000 */
[----:B------:R-:W-:Y:S05]  /*0980*/  @!P0 EXIT ;  /* 0x000000000000894d */ /* 0x000fea0003800000 */
[----:B------:R-:W0:Y:S01]  /*0990*/  LDC.64 R2, c[0x0][0x390] ;  /* 0x0000e400ff027b82 */ /* 0x000e220000000a00 */
[----:B------:R-:W1:Y:S07]  /*09a0*/  LDCU UR6, c[0x0][0x3c8] ;  /* 0x00007900ff0677ac */ /* 0x000e6e0008000800 */
[----:B------:R-:W2:Y:S08]  /*09b0*/  LDC.64 R32, c[0x0][0x380] ;  /* 0x0000e000ff207b82 */ /* 0x000eb00000000a00 */
[----:B------:R-:W3:Y:S01]  /*09c0*/  LDC.64 R14, c[0x0][0x388] ;  /* 0x0000e200ff0e7b82 */ /* 0x000ee20000000a00 */
[----:B0-----:R-:W-:-:S04]  /*09d0*/  IMAD.WIDE R16, R19, 0x4, R2 ;  /* 0x0000000413107825 */ /* 0x001fc800078e0202 */
[----:B------:R-:W-:Y:S02]  /*09e0*/  IMAD.WIDE R28, R21, 0x4, R2 ;  /* 0x00000004151c7825 */ /* 0x000fe400078e0202 */
[----:B------:R-:W4:Y:S04]  /*09f0*/  LDG.E.CONSTANT R17, desc[UR4][R16.64] ;  /* 0x0000000410117981 */ /* 0x000f28000c1e9900 */
[----:B------:R-:W4:Y:S01]  /*0a00*/  LDG.E.CONSTANT R0, desc[UR4][R28.64] ;  /* 0x000000041c007981 */ /* 0x000f22000c1e9900 */
[----:B--2---:R-:W-:-:S04]  /*0a10*/  IMAD.WIDE R24, R19, 0x4, R32 ;  /* 0x0000000413187825 */ /* 0x004fc800078e0220 */
[--C-:B------:R-:W-:Y:S01]  /*0a20*/  IMAD.WIDE R20, R21, 0x4, R32.reuse ;  /* 0x0000000415147825 */ /* 0x100fe200078e0220 */
[----:B------:R-:W5:Y:S03]  /*0a30*/  LDG.E.CONSTANT R6, desc[UR4][R24.64] ;  /* 0x0000000418067981 */ /* 0x000f66000c1e9900 */
[--C-:B------:R-:W-:Y:S01]  /*0a40*/  IMAD.WIDE R26, R9, 0x4, R32.reuse ;  /* 0x00000004091a7825 */ /* 0x100fe200078e0220 */
[----:B------:R0:W5:Y:S03]  /*0a50*/  LDG.E.CONSTANT R7, desc[UR4][R20.64] ;  /* 0x0000000414077981 */ /* 0x000166000c1e9900 */
[C---:B------:R-:W-:Y:S01]  /*0a60*/  IMAD.WIDE R32, R23.reuse, 0x4, R32 ;  /* 0x0000000417207825 */ /* 0x040fe200078e0220 */
[----:B------:R-:W5:Y:S03]  /*0a70*/  LDG.E.CONSTANT R8, desc[UR4][R26.64] ;  /* 0x000000041a087981 */ /* 0x000f66000c1e9900 */
[----:B---3--:R-:W-:-:S04]  /*0a80*/  IMAD.WIDE R18, R23, 0x4, R14 ;  /* 0x0000000417127825 */ /* 0x008fc800078e020e */
[----:B------:R-:W-:-:S04]  /*0a90*/  IMAD.WIDE R34, R9, 0x4, R14 ;  /* 0x0000000409227825 */ /* 0x000fc800078e020e */
[C---:B------:R-:W-:Y:S01]  /*0aa0*/  IMAD.WIDE R36, R11.reuse, 0x4, R2 ;  /* 0x000000040b247825 */ /* 0x040fe200078e0202 */
[----:B------:R-:W5:Y:S03]  /*0ab0*/  LDG.E.CONSTANT R9, desc[UR4][R32.64] ;  /* 0x0000000420097981 */ /* 0x000f66000c1e9900 */
[--C-:B------:R-:W-:Y:S01]  /*0ac0*/  IMAD.WIDE R22, R11, 0x4, R14.reuse ;  /* 0x000000040b167825 */ /* 0x100fe200078e020e */
[----:B------:R-:W5:Y:S04]  /*0ad0*/  LDG.E.CONSTANT R10, desc[UR4][R34.64] ;  /* 0x00000004220a7981 */ /* 0x000f68000c1e9900 */
[----:B------:R-:W5:Y:S04]  /*0ae0*/  LDG.E.CONSTANT R11, desc[UR4][R22.64] ;  /* 0x00000004160b7981 */ /* 0x000f68000c1e9900 */
[----:B------:R-:W5:Y:S01]  /*0af0*/  LDG.E.CONSTANT R30, desc[UR4][R36.64] ;  /* 0x00000004241e7981 */ /* 0x000f62000c1e9900 */
[----:B------:R-:W-:Y:S01]  /*0b00*/  IMAD.WIDE R14, R13, 0x4, R14 ;  /* 0x000000040d0e7825 */ /* 0x000fe200078e020e */
[----:B0-----:R-:W-:-:S02]  /*0b10*/  MOV R20, 0x1 ;  /* 0x0000000100147802 */ /* 0x001fc40000000f00 */
[----:B------:R-:W5:Y:S01]  /*0b20*/  LDG.E.CONSTANT R29, desc[UR4][R18.64] ;  /* 0x00000004121d7981 */ /* 0x000f62000c1e9900 */
[----:B------:R-:W-:Y:S02]  /*0b30*/  IMAD.WIDE R2, R13, 0x4, R2 ;  /* 0x000000040d027825 */ /* 0x000fe400078e0202 */
[----:B-1----:R-:W0:Y:S01]  /*0b40*/  F2F.F64.F32 R12, UR6 ;  /* 0x00000006000c7d10 */ /* 0x002e220008201800 */
[----:B------:R1:W5:Y:S04]  /*0b50*/  LDG.E.CONSTANT R28, desc[UR4][R14.64] ;  /* 0x000000040e1c7981 */ /* 0x000368000c1e9900 */
[----:B------:R2:W5:Y:S01]  /*0b60*/  LDG.E.CONSTANT R31, desc[UR4][R2.64] ;  /* 0x00000004021f7981 */ /* 0x000562000c1e9900 */
[----:B0-----:R-:W-:-:S06]  /*0b70*/  DADD R12, R12, R12 ;  /* 0x000000000c0c7229 */ /* 0x001fcc000000000c */
[----:B------:R-:W0:Y:S02]  /*0b80*/  MUFU.RCP64H R21, R13 ;  /* 0x0000000d00157308 */ /* 0x000e240000001800 */
[----:B0-----:R-:W-:-:S08]  /*0b90*/  DFMA R24, -R12, R20, 1 ;  /* 0x3ff000000c18742b */ /* 0x001fd00000000114 */
[----:B------:R-:W-:-:S08]  /*0ba0*/  DFMA R24, R24, R24, R24 ;  /* 0x000000181818722b */ /* 0x000fd00000000018 */
[----:B------:R-:W-:Y:S01]  /*0bb0*/  DFMA R24, R20, R24, R20 ;  /* 0x000000181418722b */ /* 0x000fe20000000014 */
[----:B------:R-:W-:Y:S01]  /*0bc0*/  BSSY.RECONVERGENT B0, `(.L_x_0) ;  /* 0x0000014000007945 */ /* 0x000fe20003800200 */
[----:B----4-:R-:W-:-:S06]  /*0bd0*/  FADD R0, -R17, R0 ;  /* 0x0000000011007221 */ /* 0x010fcc0000000100 */
[----:B------:R-:W-:Y:S01]  /*0be0*/  DFMA R16, -R12, R24, 1 ;  /* 0x3ff000000c10742b */ /* 0x000fe20000000118 */
[----:B-1----:R-:W2:Y:S07]  /*0bf0*/  F2F.F64.F32 R14, R0 ;  /* 0x00000000000e7310 */ /* 0x002eae0000201800 */
[----:B------:R-:W-:-:S08]  /*0c00*/  DFMA R16, R24, R16, R24 ;  /* 0x000000101810722b */ /* 0x000fd00000000018 */
[----:B--2---:R-:W-:-:S08]  /*0c10*/  DMUL R2, R14, R16 ;  /* 0x000000100e027228 */ /* 0x004fd00000000000 */
[----:B------:R-:W-:-:S08]  /*0c20*/  DFMA R18, -R12, R2, R14 ;  /* 0x000000020c12722b */ /* 0x000fd0000000010e */
[----:B------:R-:W-:Y:S01]  /*0c30*/  DFMA R2, R16, R18, R2 ;  /* 0x000000121002722b */ /* 0x000fe20000000002 */
[----:B------:R-:W-:-:S09]  /*0c40*/  FSETP.GEU.AND P1, PT, |R15|, 6.5827683646048100446e-37, PT ;  /* 0x036000000f00780b */ /* 0x000fd20003f2e200 */
[----:B------:R-:W-:-:S05]  /*0c50*/  FFMA R4, RZ, R13, R3 ;  /* 0x0000000dff047223 */ /* 0x000fca0000000003 */
[----:B------:R-:W-:-:S13]  /*0c60*/  FSETP.GT.AND P0, PT, |R4|, 1.469367938527859385e-39, PT ;  /* 0x001000000400780b */ /* 0x000fda0003f04200 */
[----:B------:R-:W-:Y:S05]  /*0c70*/  @P0 BRA P1, `(.L_x_1) ;  /* 0x0000000000200947 */ /* 0x000fea0000800000 */
[----:B------:R-:W-:Y:S01]  /*0c80*/  IMAD.MOV.U32 R18, RZ, RZ, R14 ;  /* 0x000000ffff127224 */ /* 0x000fe200078e000e */
[----:B------:R-:W-:Y:S01]  /*0c90*/  MOV R16, R12 ;  /* 0x0000000c00107202 */ /* 0x000fe20000000f00 */
[----:B------:R-:W-:Y:S01]  /*0ca0*/  IMAD.MOV.U32 R19, RZ, RZ, R15 ;  /* 0x000000ffff137224 */ /* 0x000fe200078e000f */
[----:B------:R-:W-:Y:S01]  /*0cb0*/  MOV R4, 0xce0 ;  /* 0x00000ce000047802 */ /* 0x000fe20000000f00 */
[----:B------:R-:W-:-:S07]  /*0cc0*/  IMAD.MOV.U32 R17, RZ, RZ, R13 ;  /* 0x000000ffff117224 */ /* 0x000fce00078e000d */
[----:B-----5:R-:W-:Y:S05]  /*0cd0*/  CALL.REL.NOINC `($__internal_0_$__cuda_sm20_div_rn_f64_full) ;  /* 0x0000000800307944 */ /* 0x020fea0003c00000 */
[----:B------:R-:W-:Y:S01]  /*0ce0*/  IMAD.MOV.U32 R2, RZ, RZ, R22 ;  /* 0x000000ffff027224 */ /* 0x000fe200078e0016 */
[----:B------:R-:W-:-:S07]  /*0cf0*/  MOV R3, R23 ;  /* 0x0000001700037202 */ /* 0x000fce0000000f00 */
.L_x_1:
[----:B------:R-:W-:Y:S05]  /*0d00*/  BSYNC.RECONVERGENT B0 ;  /* 0x0000000000007941 */ /* 0x000fea0003800200 */
.L_x_0:
[----:B------:R-:W0:Y:S01]  /*0d10*/  MUFU.RCP64H R15, R13 ;  /* 0x0000000d000f7308 */ /* 0x000e220000001800 */
[----:B------:R-:W-:Y:S02]  /*0d20*/  IMAD.MOV.U32 R14, RZ, RZ, 0x1 ;  /* 0x00000001ff0e7424 */ /* 0x000fe400078e00ff */
[----:B-----5:R-:W-:Y:S01]  /*0d30*/  FADD R10, -R10, R29 ;  /* 0x0000001d0a0a7221 */ /* 0x020fe20000000100 */
[----:B------:R-:W-:Y:S04]  /*0d40*/  BSSY.RECONVERGENT B0, `(.L_x_2) ;  /* 0x0000014000007945 */ /* 0x000fe80003800200 */
[----:B------:R-:W1:Y:S01]  /*0d50*/  F2F.F64.F32 R18, R10 ;  /* 0x0000000a00127310 */ /* 0x000e620000201800 */
[----:B0-----:R-:W-:Y:S01]  /*0d60*/  DFMA R16, -R12, R14, 1 ;  /* 0x3ff000000c10742b */ /* 0x001fe2000000010e */
[----:B-1----:R-:W-:-:S07]  /*0d70*/  FSETP.GEU.AND P1, PT, |R19|, 6.5827683646048100446e-37, PT ;  /* 0x036000001300780b */ /* 0x002fce0003f2e200 */
[----:B------:R-:W-:-:S08]  /*0d80*/  DFMA R16, R16, R16, R16 ;  /* 0x000000101010722b */ /* 0x000fd00000000010 */
[----:B------:R-:W-:-:S08]  /*0d90*/  DFMA R16, R14, R16, R14 ;  /* 0x000000100e10722b */ /* 0x000fd0000000000e */
[----:B------:R-:W-:-:S08]  /*0da0*/  DFMA R14, -R12, R16, 1 ;  /* 0x3ff000000c0e742b */ /* 0x000fd00000000110 */
[----:B------:R-:W-:-:S08]  /*0db0*/  DFMA R20, R16, R14, R16 ;  /* 0x0000000e1014722b */ /* 0x000fd00000000010 */
[----:B------:R-:W-:-:S08]  /*0dc0*/  DMUL R14, R20, R18 ;  /* 0x00000012140e7228 */ /* 0x000fd00000000000 */
[----:B------:R-:W-:-:S08]  /*0dd0*/  DFMA R16, -R12, R14, R18 ;  /* 0x0000000e0c10722b */ /* 0x000fd00000000112 */
[----:B------:R-:W-:-:S10]  /*0de0*/  DFMA R14, R20, R16, R14 ;  /* 0x00000010140e722b */ /* 0x000fd4000000000e */
[----:B------:R-:W-:-:S05]  /*0df0*/  FFMA R0, RZ, R13, R15 ;  /* 0x0000000dff007223 */ /* 0x000fca000000000f */
[----:B------:R-:W-:-:S13]  /*0e00*/  FSETP.GT.AND P0, PT, |R0|, 1.469367938527859385e-39, PT ;  /* 0x001000000000780b */ /* 0x000fda0003f04200 */
[----:B------:R-:W-:Y:S05]  /*0e10*/  @P0 BRA P1, `(.L_x_3) ;  /* 0x0000000000180947 */ /* 0x000fea0000800000 */
[----:B------:R-:W-:Y:S01]  /*0e20*/  IMAD.MOV.U32 R16, RZ, RZ, R12 ;  /* 0x000000ffff107224 */ /* 0x000fe200078e000c */
[----:B------:R-:W-:Y:S02]  /*0e30*/  MOV R17, R13 ;  /* 0x0000000d00117202 */ /* 0x000fe40000000f00 */
[----:B------:R-:W-:-:S07]  /*0e40*/  MOV R4, 0xe60 ;  /* 0x00000e6000047802 */ /* 0x000fce0000000f00 */
[----:B------:R-:W-:Y:S05]  /*0e50*/  CALL.REL.NOINC `($__internal_0_$__cuda_sm20_div_rn_f64_full) ;  /* 0x0000000400d07944 */ /* 0x000fea0003c00000 */
[----:B------:R-:W-:Y:S02]  /*0e60*/  IMAD.MOV.U32 R14, RZ, RZ, R22 ;  /* 0x000000ffff0e7224 */ /* 0x000fe400078e0016 */
[----:B------:R-:W-:-:S07]  /*0e70*/  IMAD.MOV.U32 R15, RZ, RZ, R23 ;  /* 0x000000ffff0f7224 */ /* 0x000fce00078e0017 */
.L_x_3:
[----:B------:R-:W-:Y:S05]  /*0e80*/  BSYNC.RECONVERGENT B0 ;  /* 0x0000000000007941 */ /* 0x000fea0003800200 */
.L_x_2:
[----:B------:R-:W0:Y:S01]  /*0e90*/  MUFU.RCP64H R17, R13 ;  /* 0x0000000d00117308 */ /* 0x000e220000001800 */
[----:B------:R-:W-:Y:S01]  /*0ea0*/  MOV R16, 0x1 ;  /* 0x0000000100107802 */ /* 0x000fe20000000f00 */
[----:B------:R-:W-:Y:S01]  /*0eb0*/  DADD R14, -R14, R2 ;  /* 0x000000000e0e7229 */ /* 0x000fe20000000102 */
[----:B------:R-:W-:Y:S09]  /*0ec0*/  BSSY.RECONVERGENT B0, `(.L_x_4) ;  /* 0x0000019000007945 */ /* 0x000ff20003800200 */
[----:B------:R-:W-:Y:S01]  /*0ed0*/  F2F.F32.F64 R15, R14 ;  /* 0x0000000e000f7310 */ /* 0x000fe20000301000 */
[----:B0-----:R-:W-:-:S08]  /*0ee0*/  DFMA R18, -R12, R16, 1 ;  /* 0x3ff000000c12742b */ /* 0x001fd00000000110 */
[----:B------:R-:W-:-:S08]  /*0ef0*/  DFMA R18, R18, R18, R18 ;  /* 0x000000121212722b */ /* 0x000fd00000000012 */
[----:B------:R-:W-:Y:S01]  /*0f00*/  DFMA R20, R16, R18, R16 ;  /* 0x000000121014722b */ /* 0x000fe20000000010 */
[----:B------:R-:W-:Y:S01]  /*0f10*/  FADD R18, -R30, R31 ;  /* 0x0000001f1e127221 */ /* 0x000fe20000000100 */
[----:B------:R-:W0:Y:S06]  /*0f20*/  LDC.64 R16, c[0x0][0x398] ;  /* 0x0000e600ff107b82 */ /* 0x000e2c0000000a00 */
[----:B------:R-:W-:Y:S01]  /*0f30*/  DFMA R22, -R12, R20, 1 ;  /* 0x3ff000000c16742b */ /* 0x000fe20000000114 */
[----:B------:R-:W1:Y:S07]  /*0f40*/  F2F.F64.F32 R18, R18 ;  /* 0x0000001200127310 */ /* 0x000e6e0000201800 */
[----:B------:R-:W-:-:S08]  /*0f50*/  DFMA R22, R20, R22, R20 ;  /* 0x000000161416722b */ /* 0x000fd00000000014 */
[----:B-1----:R-:W-:Y:S01]  /*0f60*/  DMUL R2, R22, R18 ;  /* 0x0000001216027228 */ /* 0x002fe20000000000 */
[----:B------:R-:W-:Y:S01]  /*0f70*/  FSETP.GEU.AND P1, PT, |R19|, 6.5827683646048100446e-37, PT ;  /* 0x036000001300780b */ /* 0x000fe20003f2e200 */
[----:B0-----:R-:W-:-:S06]  /*0f80*/  IMAD.WIDE R16, R5, 0x4, R16 ;  /* 0x0000000405107825 */ /* 0x001fcc00078e0210 */
[----:B------:R-:W-:Y:S01]  /*0f90*/  DFMA R20, -R12, R2, R18 ;  /* 0x000000020c14722b */ /* 0x000fe20000000112 */
[----:B------:R0:W-:Y:S07]  /*0fa0*/  STG.E desc[UR4][R16.64], R15 ;  /* 0x0000000f10007986 */ /* 0x0001ee000c101904 */
[----:B------:R-:W-:-:S10]  /*0fb0*/  DFMA R2, R22, R20, R2 ;  /* 0x000000141602722b */ /* 0x000fd40000000002 */
[----:B------:R-:W-:-:S05]  /*0fc0*/  FFMA R0, RZ, R13, R3 ;  /* 0x0000000dff007223 */ /* 0x000fca0000000003 */
[----:B------:R-:W-:-:S13]  /*0fd0*/  FSETP.GT.AND P0, PT, |R0|, 1.469367938527859385e-39, PT ;  /* 0x001000000000780b */ /* 0x000fda0003f04200 */
[----:B0-----:R-:W-:Y:S05]  /*0fe0*/  @P0 BRA P1, `(.L_x_5) ;  /* 0x0000000000180947 */ /* 0x001fea0000800000 */
[----:B------:R-:W-:Y:S01]  /*0ff0*/  IMAD.MOV.U32 R16, RZ, RZ, R12 ;  /* 0x000000ffff107224 */ /* 0x000fe200078e000c */
[----:B------:R-:W-:Y:S01]  /*1000*/  MOV R4, 0x1030 ;  /* 0x0000103000047802 */ /* 0x000fe20000000f00 */
[----:B------:R-:W-:-:S07]  /*1010*/  IMAD.MOV.U32 R17, RZ, RZ, R13 ;  /* 0x000000ffff117224 */ /* 0x000fce00078e000d */
[----:B------:R-:W-:Y:S05]  /*1020*/  CALL.REL.NOINC `($__internal_0_$__cuda_sm20_div_rn_f64_full) ;  /* 0x00000004005c7944 */ /* 0x000fea0003c00000 */
[----:B------:R-:W-:Y:S01]  /*1030*/  MOV R2, R22 ;  /* 0x0000001600027202 */ /* 0x000fe20000000f00 */
[----:B------:R-:W-:-:S07]  /*1040*/  IMAD.MOV.U32 R3, RZ, RZ, R23 ;  /* 0x000000ffff037224 */ /* 0x000fce00078e0017 */
.L_x_5:
[----:B------:R-:W-:Y:S05]  /*1050*/  BSYNC.RECONVERGENT B0 ;  /* 0x0000000000007941 */ /* 0x000fea0003800200 */
.L_x_4:
[----:B------:R-:W0:Y:S01]  /*1060*/  MUFU.RCP64H R15, R13 ;  /* 0x0000000d000f7308 */ /* 0x000e220000001800 */
[----:B------:R-:W-:Y:S02]  /*1070*/  IMAD.MOV.U32 R14, RZ, RZ, 0x1 ;  /* 0x00000001ff0e7424 */ /* 0x000fe400078e00ff */
[----:B------:R-:W-:Y:S01]  /*1080*/  FADD R18, -R8, R9 ;  /* 0x0000000908127221 */ /* 0x000fe20000000100 */
[----:B------:R-:W-:Y:S05]  /*1090*/  BSSY.RECONVERGENT B0, `(.L_x_6) ;  /* 0x0000014000007945 */ /* 0x000fea0003800200 */
        /* <DEDUP_REMOVED lines=13> */
[----:B------:R-:W-:Y:S01]  /*1170*/  MOV R16, R12 ;  /* 0x0000000c00107202 */ /* 0x000fe20000000f00 */
[----:B------:R-:W-:Y:S01]  /*1180*/  IMAD.MOV.U32 R17, RZ, RZ, R13 ;  /* 0x000000ffff117224 */ /* 0x000fe200078e000d */
[----:B------:R-:W-:-:S07]  /*1190*/  MOV R4, 0x11b0 ;  /* 0x000011b000047802 */ /* 0x000fce0000000f00 */
[----:B------:R-:W-:Y:S05]  /*11a0*/  CALL.REL.NOINC `($__internal_0_$__cuda_sm20_div_rn_f64_full) ;  /* 0x0000000000fc7944 */ /* 0x000fea0003c00000 */
[----:B------:R-:W-:Y:S01]  /*11b0*/  IMAD.MOV.U32 R8, RZ, RZ, R22 ;  /* 0x000000ffff087224 */ /* 0x000fe200078e0016 */
[----:B------:R-:W-:-:S07]  /*11c0*/  MOV R9, R23 ;  /* 0x0000001700097202 */ /* 0x000fce0000000f00 */
.L_x_7:
[----:B------:R-:W-:Y:S05]  /*11d0*/  BSYNC.RECONVERGENT B0 ;  /* 0x0000000000007941 */ /* 0x000fea0003800200 */
.L_x_6:
[----:B------:R-:W0:Y:S01]  /*11e0*/  MUFU.RCP64H R15, R13 ;  /* 0x0000000d000f7308 */ /* 0x000e220000001800 */
[----:B------:R-:W-:Y:S02]  /*11f0*/  IMAD.MOV.U32 R14, RZ, RZ, 0x1 ;  /* 0x00000001ff0e7424 */ /* 0x000fe400078e00ff */
[----:B------:R-:W-:Y:S01]  /*1200*/  FADD R18, -R11, R28 ;  /* 0x0000001c0b127221 */ /* 0x000fe20000000100 */
[----:B------:R-:W-:Y:S01]  /*1210*/  DADD R8, -R8, R2 ;  /* 0x0000000008087229 */ /* 0x000fe20000000102 */
[----:B------:R-:W1:Y:S01]  /*1220*/  LDC.64 R10, c[0x0][0x3a0] ;  /* 0x0000e800ff0a7b82 */ /* 0x000e620000000a00 */
[----:B------:R-:W-:Y:S03]  /*1230*/  BSSY.RECONVERGENT B0, `(.L_x_8) ;  /* 0x0000018000007945 */ /* 0x000fe60003800200 */
[----:B------:R-:W2:Y:S08]  /*1240*/  F2F.F64.F32 R18, R18 ;  /* 0x0000001200127310 */ /* 0x000eb00000201800 */
[----:B------:R-:W3:Y:S01]  /*1250*/  F2F.F32.F64 R8, R8 ;  /* 0x0000000800087310 */ /* 0x000ee20000301000 */
[----:B0-----:R-:W-:Y:S01]  /*1260*/  DFMA R16, -R12, R14, 1 ;  /* 0x3ff000000c10742b */ /* 0x001fe2000000010e */
[----:B--2---:R-:W-:-:S07]  /*1270*/  FSETP.GEU.AND P1, PT, |R19|, 6.5827683646048100446e-37, PT ;  /* 0x036000001300780b */ /* 0x004fce0003f2e200 */
[----:B------:R-:W-:Y:S01]  /*1280*/  DFMA R16, R16, R16, R16 ;  /* 0x000000101010722b */ /* 0x000fe20000000010 */
[----:B-1----:R-:W-:-:S04]  /*1290*/  IMAD.WIDE R10, R5, 0x4, R10 ;  /* 0x00000004050a7825 */ /* 0x002fc800078e020a */
[----:B---3--:R-:W-:-:S03]  /*12a0*/  FADD R21, -R8, -RZ ;  /* 0x800000ff08157221 */ /* 0x008fc60000000100 */
[----:B------:R-:W-:Y:S02]  /*12b0*/  DFMA R16, R14, R16, R14 ;  /* 0x000000100e10722b */ /* 0x000fe4000000000e */
[----:B------:R0:W-:Y:S06]  /*12c0*/  STG.E desc[UR4][R10.64], R21 ;  /* 0x000000150a007986 */ /* 0x0001ec000c101904 */
[----:B------:R-:W-:-:S08]  /*12d0*/  DFMA R14, -R12, R16, 1 ;  /* 0x3ff000000c0e742b */ /* 0x000fd00000000110 */
[----:B------:R-:W-:-:S08]  /*12e0*/  DFMA R16, R16, R14, R16 ;  /* 0x0000000e1010722b */ /* 0x000fd00000000010 */
[----:B------:R-:W-:-:S08]  /*12f0*/  DMUL R2, R16, R18 ;  /* 0x0000001210027228 */ /* 0x000fd00000000000 */
[----:B------:R-:W-:-:S08]  /*1300*/  DFMA R14, -R12, R2, R18 ;  /* 0x000000020c0e722b */ /* 0x000fd00000000112 */
[----:B------:R-:W-:-:S10]  /*1310*/  DFMA R2, R16, R14, R2 ;  /* 0x0000000e1002722b */ /* 0x000fd40000000002 */
[----:B------:R-:W-:-:S05]  /*1320*/  FFMA R0, RZ, R13, R3 ;  /* 0x0000000dff007223 */ /* 0x000fca0000000003 */
[----:B------:R-:W-:-:S13]  /*1330*/  FSETP.GT.AND P0, PT, |R0|, 1.469367938527859385e-39, PT ;  /* 0x001000000000780b */ /* 0x000fda0003f04200 */
[----:B0-----:R-:W-:Y:S05]  /*1340*/  @P0 BRA P1, `(.L_x_9) ;  /* 0x0000000000180947 */ /* 0x001fea0000800000 */
[----:B------:R-:W-:Y:S01]  /*1350*/  IMAD.MOV.U32 R16, RZ, RZ, R12 ;  /* 0x000000ffff107224 */ /* 0x000fe200078e000c */
[----:B------:R-:W-:Y:S02]  /*1360*/  MOV R17, R13 ;  /* 0x0000000d00117202 */ /* 0x000fe40000000f00 */
[----:B------:R-:W-:-:S07]  /*1370*/  MOV R4, 0x1390 ;  /* 0x0000139000047802 */ /* 0x000fce0000000f00 */
[----:B------:R-:W-:Y:S05]  /*1380*/  CALL.REL.NOINC `($__internal_0_$__cuda_sm20_div_rn_f64_full) ;  /* 0x0000000000847944 */ /* 0x000fea0003c00000 */
[----:B------:R-:W-:Y:S02]  /*1390*/  IMAD.MOV.U32 R2, RZ, RZ, R22 ;  /* 0x000000ffff027224 */ /* 0x000fe400078e0016 */
[----:B------:R-:W-:-:S07]  /*13a0*/  IMAD.MOV.U32 R3, RZ, RZ, R23 ;  /* 0x000000ffff037224 */ /* 0x000fce00078e0017 */
.L_x_9:
[----:B------:R-:W-:Y:S05]  /*13b0*/  BSYNC.RECONVERGENT B0 ;  /* 0x0000000000007941 */ /* 0x000fea0003800200 */
.L_x_8:
[----:B------:R-:W0:Y:S01]  /*13c0*/  MUFU.RCP64H R9, R13 ;  /* 0x0000000d00097308 */ /* 0x000e220000001800 */
[----:B------:R-:W-:Y:S01]  /*13d0*/  MOV R8, 0x1 ;  /* 0x0000000100087802 */ /* 0x000fe20000000f00 */
        /* <DEDUP_REMOVED lines=16> */
[----:B------:R-:W-:Y:S01]  /*14e0*/  MOV R4, 0x1510 ;  /* 0x0000151000047802 */ /* 0x000fe20000000f00 */
[----:B------:R-:W-:-:S07]  /*14f0*/  IMAD.MOV.U32 R17, RZ, RZ, R13 ;  /* 0x000000ffff117224 */ /* 0x000fce00078e000d */
[----:B------:R-:W-:Y:S05]  /*1500*/  CALL.REL.NOINC `($__internal_0_$__cuda_sm20_div_rn_f64_full) ;  /* 0x0000000000247944 */ /* 0x000fea0003c00000 */
[----:B------:R-:W-:Y:S01]  /*1510*/  MOV R6, R22 ;  /* 0x0000001600067202 */ /* 0x000fe20000000f00 */
[----:B------:R-:W-:-:S07]  /*1520*/  IMAD.MOV.U32 R7, RZ, RZ, R23 ;  /* 0x000000ffff077224 */ /* 0x000fce00078e0017 */
.L_x_11:
[----:B------:R-:W-:Y:S05]  /*1530*/  BSYNC.RECONVERGENT B0 ;  /* 0x0000000000007941 */ /* 0x000fea0003800200 */
.L_x_10:
[----:B------:R-:W0:Y:S01]  /*1540*/  LDC.64 R8, c[0x0][0x3a8] ;  /* 0x0000ea00ff087b82 */ /* 0x000e220000000a00 */
[----:B------:R-:W-:-:S10]  /*1550*/  DADD R2, -R6, R2 ;  /* 0x0000000006027229 */ /* 0x000fd40000000102 */
[----:B------:R-:W1:Y:S01]  /*1560*/  F2F.F32.F64 R3, R2 ;  /* 0x0000000200037310 */ /* 0x000e620000301000 */
[----:B0-----:R-:W-:-:S05]  /*1570*/  IMAD.WIDE R4, R5, 0x4, R8 ;  /* 0x0000000405047825 */ /* 0x001fca00078e0208 */
[----:B-1----:R-:W-:Y:S01]  /*1580*/  STG.E desc[UR4][R4.64], R3 ;  /* 0x0000000304007986 */ /* 0x002fe2000c101904 */
[----:B------:R-:W-:Y:S05]  /*1590*/  EXIT ;  /* 0x000000000000794d */ /* 0x000fea0003800000 */
        .weak           $__internal_0_$__cuda_sm20_div_rn_f64_full
        .type           $__internal_0_$__cuda_sm20_div_rn_f64_full,@function
        .size           $__internal_0_$__cuda_sm20_div_rn_f64_full,(.L_x_18 - $__internal_0_$__cuda_sm20_div_rn_f64_full)
$__internal_0_$__cuda_sm20_div_rn_f64_full:
[C---:B------:R-:W-:Y:S01]  /*15a0*/  FSETP.GEU.AND P0, PT, |R17|.reuse, 1.469367938527859385e-39, PT ;  /* 0x001000001100780b */ /* 0x040fe20003f0e200 */
[----:B------:R-:W-:Y:S01]  /*15b0*/  BSSY.RECONVERGENT B1, `(.L_x_12) ;  /* 0x0000056000017945 */ /* 0x000fe20003800200 */
[----:B------:R-:W-:Y:S02]  /*15c0*/  LOP3.LUT R14, R17, 0x800fffff, RZ, 0xc0, !PT ;  /* 0x800fffff110e7812 */ /* 0x000fe400078ec0ff */
[C---:B------:R-:W-:Y:S02]  /*15d0*/  FSETP.GEU.AND P2, PT, |R19|.reuse, 1.469367938527859385e-39, PT ;  /* 0x001000001300780b */ /* 0x040fe40003f4e200 */
[----:B------:R-:W-:Y:S01]  /*15e0*/  LOP3.LUT R15, R14, 0x3ff00000, RZ, 0xfc, !PT ;  /* 0x3ff000000e0f7812 */ /* 0x000fe200078efcff */
[----:B------:R-:W-:Y:S01]  /*15f0*/  IMAD.MOV.U32 R14, RZ, RZ, R16 ;  /* 0x000000ffff0e7224 */ /* 0x000fe200078e0010 */
[----:B------:R-:W-:Y:S02]  /*1600*/  MOV R20, 0x1 ;  /* 0x0000000100147802 */ /* 0x000fe40000000f00 */
[----:B------:R-:W-:-:S02]  /*1610*/  LOP3.LUT R33, R19, 0x7ff00000, RZ, 0xc0, !PT ;  /* 0x7ff0000013217812 */ /* 0x000fc400078ec0ff */
[----:B------:R-:W-:Y:S01]  /*1620*/  LOP3.LUT R32, R17, 0x7ff00000, RZ, 0xc0, !PT ;  /* 0x7ff0000011207812 */ /* 0x000fe200078ec0ff */
[----:B------:R-:W-:-:S03]  /*1630*/  @!P0 DMUL R14, R16, 8.98846567431157953865e+307 ;  /* 0x7fe00000100e8828 */ /* 0x000fc60000000000 */
[----:B------:R-:W-:Y:S02]  /*1640*/  ISETP.GE.U32.AND P1, PT, R33, R32, PT ;  /* 0x000000202100720c */ /* 0x000fe40003f26070 */
[----:B------:R-:W-:Y:S01]  /*1650*/  @!P2 LOP3.LUT R0, R17, 0x7ff00000, RZ, 0xc0, !PT ;  /* 0x7ff000001100a812 */ /* 0x000fe200078ec0ff */
[----:B------:R-:W0:Y:S03]  /*1660*/  MUFU.RCP64H R21, R15 ;  /* 0x0000000f00157308 */ /* 0x000e260000001800 */
[----:B------:R-:W-:Y:S01]  /*1670*/  @!P2 ISETP.GE.U32.AND P3, PT, R33, R0, PT ;  /* 0x000000002100a20c */ /* 0x000fe20003f66070 */
[----:B------:R-:W-:Y:S01]  /*1680*/  IMAD.MOV.U32 R0, RZ, RZ, 0x1ca00000 ;  /* 0x1ca00000ff007424 */ /* 0x000fe200078e00ff */
[----:B------:R-:W-:-:S04]  /*1690*/  @!P0 LOP3.LUT R32, R15, 0x7ff00000, RZ, 0xc0, !PT ;  /* 0x7ff000000f208812 */ /* 0x000fc800078ec0ff */
[----:B------:R-:W-:-:S04]  /*16a0*/  @!P2 SEL R25, R0, 0x63400000, !P3 ;  /* 0x634000000019a807 */ /* 0x000fc80005800000 */
[----:B------:R-:W-:Y:S01]  /*16b0*/  @!P2 LOP3.LUT R26, R25, 0x80000000, R19, 0xf8, !PT ;  /* 0x80000000191aa812 */ /* 0x000fe200078ef813 */
[----:B0-----:R-:W-:-:S03]  /*16c0*/  DFMA R22, R20, -R14, 1 ;  /* 0x3ff000001416742b */ /* 0x001fc6000000080e */
[----:B------:R-:W-:Y:S02]  /*16d0*/  @!P2 LOP3.LUT R27, R26, 0x100000, RZ, 0xfc, !PT ;  /* 0x001000001a1ba812 */ /* 0x000fe400078efcff */
[----:B------:R-:W-:-:S03]  /*16e0*/  @!P2 MOV R26, RZ ;  /* 0x000000ff001aa202 */ /* 0x000fc60000000f00 */
[----:B------:R-:W-:-:S08]  /*16f0*/  DFMA R22, R22, R22, R22 ;  /* 0x000000161616722b */ /* 0x000fd00000000016 */
[----:B------:R-:W-:Y:S01]  /*1700*/  DFMA R22, R20, R22, R20 ;  /* 0x000000161416722b */ /* 0x000fe20000000014 */
[----:B------:R-:W-:Y:S01]  /*1710*/  SEL R21, R0, 0x63400000, !P1 ;  /* 0x6340000000157807 */ /* 0x000fe20004800000 */
[----:B------:R-:W-:-:S03]  /*1720*/  IMAD.MOV.U32 R20, RZ, RZ, R18 ;  /* 0x000000ffff147224 */ /* 0x000fc600078e0012 */
[----:B------:R-:W-:-:S03]  /*1730*/  LOP3.LUT R21, R21, 0x800fffff, R19, 0xf8, !PT ;  /* 0x800fffff15157812 */ /* 0x000fc600078ef813 */
[----:B------:R-:W-:-:S03]  /*1740*/  DFMA R24, R22, -R14, 1 ;  /* 0x3ff000001618742b */ /* 0x000fc6000000080e */
[----:B------:R-:W-:-:S05]  /*1750*/  @!P2 DFMA R20, R20, 2, -R26 ;  /* 0x400000001414a82b */ /* 0x000fca000000081a */
[----:B------:R-:W-:-:S05]  /*1760*/  DFMA R24, R22, R24, R22 ;  /* 0x000000181618722b */ /* 0x000fca0000000016 */
[----:B------:R-:W-:-:S03]  /*1770*/  @!P2 LOP3.LUT R33, R21, 0x7ff00000, RZ, 0xc0, !PT ;  /* 0x7ff000001521a812 */ /* 0x000fc600078ec0ff */
[----:B------:R-:W-:Y:S02]  /*1780*/  DMUL R22, R24, R20 ;  /* 0x0000001418167228 */ /* 0x000fe40000000000 */
[----:B------:R-:W-:-:S05]  /*1790*/  VIADD R34, R33, 0xffffffff ;  /* 0xffffffff21227836 */ /* 0x000fca0000000000 */
[----:B------:R-:W-:Y:S01]  /*17a0*/  ISETP.GT.U32.AND P0, PT, R34, 0x7feffffe, PT ;  /* 0x7feffffe2200780c */ /* 0x000fe20003f04070 */
[----:B------:R-:W-:Y:S01]  /*17b0*/  VIADD R34, R32, 0xffffffff ;  /* 0xffffffff20227836 */ /* 0x000fe20000000000 */
[----:B------:R-:W-:-:S04]  /*17c0*/  DFMA R26, R22, -R14, R20 ;  /* 0x8000000e161a722b */ /* 0x000fc80000000014 */
[----:B------:R-:W-:-:S04]  /*17d0*/  ISETP.GT.U32.OR P0, PT, R34, 0x7feffffe, P0 ;  /* 0x7feffffe2200780c */ /* 0x000fc80000704470 */
[----:B------:R-:W-:-:S09]  /*17e0*/  DFMA R26, R24, R26, R22 ;  /* 0x0000001a181a722b */ /* 0x000fd20000000016 */
[----:B------:R-:W-:Y:S05]  /*17f0*/  @P0 BRA `(.L_x_13) ;  /* 0x0000000000700947 */ /* 0x000fea0003800000 */
[----:B------:R-:W-:Y:S02]  /*1800*/  LOP3.LUT R22, R19, 0x7ff00000, RZ, 0xc0, !PT ;  /* 0x7ff0000013167812 */ /* 0x000fe400078ec0ff */
[----:B------:R-:W-:-:S04]  /*1810*/  LOP3.LUT R19, R17, 0x7ff00000, RZ, 0xc0, !PT ;  /* 0x7ff0000011137812 */ /* 0x000fc800078ec0ff */
[CC--:B------:R-:W-:Y:S02]  /*1820*/  VIADDMNMX R18, R22.reuse, -R19.reuse, 0xb9600000, !PT ;  /* 0xb960000016127446 */ /* 0x0c0fe40007800913 */
[----:B------:R-:W-:Y:S02]  /*1830*/  ISETP.GE.U32.AND P0, PT, R22, R19, PT ;  /* 0x000000131600720c */ /* 0x000fe40003f06070 */
[----:B------:R-:W-:Y:S02]  /*1840*/  VIMNMX R18, PT, PT, R18, 0x46a00000, PT ;  /* 0x46a0000012127848 */ /* 0x000fe40003fe0100 */
[----:B------:R-:W-:-:S04]  /*1850*/  SEL R19, R0, 0x63400000, !P0 ;  /* 0x6340000000137807 */ /* 0x000fc80004000000 */
[----:B------:R-:W-:Y:S01]  /*1860*/  IADD3 R0, PT, PT, -R19, R18, RZ ;  /* 0x0000001213007210 */ /* 0x000fe20007ffe1ff */
[----:B------:R-:W-:-:S04]  /*1870*/  IMAD.MOV.U32 R18, RZ, RZ, RZ ;  /* 0x000000ffff127224 */ /* 0x000fc800078e00ff */
[----:B------:R-:W-:-:S06]  /*1880*/  VIADD R19, R0, 0x7fe00000 ;  /* 0x7fe0000000137836 */ /* 0x000fcc0000000000 */
[----:B------:R-:W-:-:S10]  /*1890*/  DMUL R22, R26, R18 ;  /* 0x000000121a167228 */ /* 0x000fd40000000000 */
[----:B------:R-:W-:-:S13]  /*18a0*/  FSETP.GTU.AND P0, PT, |R23|, 1.469367938527859385e-39, PT ;  /* 0x001000001700780b */ /* 0x000fda0003f0c200 */
[----:B------:R-:W-:Y:S05]  /*18b0*/  @P0 BRA `(.L_x_14) ;  /* 0x0000000000940947 */ /* 0x000fea0003800000 */
[----:B------:R-:W-:Y:S01]  /*18c0*/  DFMA R14, R26, -R14, R20 ;  /* 0x8000000e1a0e722b */ /* 0x000fe20000000014 */
[----:B------:R-:W-:-:S09]  /*18d0*/  MOV R18, RZ ;  /* 0x000000ff00127202 */ /* 0x000fd20000000f00 */
[C---:B------:R-:W-:Y:S02]  /*18e0*/  FSETP.NEU.AND P0, PT, R15.reuse, RZ, PT ;  /* 0x000000ff0f00720b */ /* 0x040fe40003f0d000 */
[----:B------:R-:W-:-:S04]  /*18f0*/  LOP3.LUT R17, R15, 0x80000000, R17, 0x48, !PT ;  /* 0x800000000f117812 */ /* 0x000fc800078e4811 */
[----:B------:R-:W-:-:S07]  /*1900*/  LOP3.LUT R19, R17, R19, RZ, 0xfc, !PT ;  /* 0x0000001311137212 */ /* 0x000fce00078efcff */
[----:B------:R-:W-:Y:S05]  /*1910*/  @!P0 BRA `(.L_x_14) ;  /* 0x00000000007c8947 */ /* 0x000fea0003800000 */
[----:B------:R-:W-:Y:S01]  /*1920*/  IMAD.MOV R15, RZ, RZ, -R0 ;  /* 0x000000ffff0f7224 */ /* 0x000fe200078e0a00 */
[----:B------:R-:W-:Y:S01]  /*1930*/  DMUL.RP R18, R26, R18 ;  /* 0x000000121a127228 */ /* 0x000fe20000008000 */
[----:B------:R-:W-:-:S06]  /*1940*/  IMAD.MOV.U32 R14, RZ, RZ, RZ ;  /* 0x000000ffff0e7224 */ /* 0x000fcc00078e00ff */
[----:B------:R-:W-:-:S03]  /*1950*/  DFMA R14, R22, -R14, R26 ;  /* 0x8000000e160e722b */ /* 0x000fc6000000001a */
[----:B------:R-:W-:-:S03]  /*1960*/  LOP3.LUT R17, R19, R17, RZ, 0x3c, !PT ;  /* 0x0000001113117212 */ /* 0x000fc600078e3cff */
[----:B------:R-:W-:-:S04]  /*1970*/  IADD3 R14, PT, PT, -R0, -0x43300000, RZ ;  /* 0xbcd00000000e7810 */ /* 0x000fc80007ffe1ff */
[----:B------:R-:W-:-:S04]  /*1980*/  FSETP.NEU.AND P0, PT, |R15|, R14, PT ;  /* 0x0000000e0f00720b */ /* 0x000fc80003f0d200 */
[----:B------:R-:W-:Y:S02]  /*1990*/  FSEL R22, R18, R22, !P0 ;  /* 0x0000001612167208 */ /* 0x000fe40004000000 */
[----:B------:R-:W-:Y:S01]  /*19a0*/  FSEL R23, R17, R23, !P0 ;  /* 0x0000001711177208 */ /* 0x000fe20004000000 */
[----:B------:R-:W-:Y:S06]  /*19b0*/  BRA `(.L_x_14) ;  /* 0x0000000000547947 */ /* 0x000fec0003800000 */
.L_x_13:
[----:B------:R-:W-:-:S14]  /*19c0*/  DSETP.NAN.AND P0, PT, R18, R18, PT ;  /* 0x000000121200722a */ /* 0x000fdc0003f08000 */
[----:B------:R-:W-:Y:S05]  /*19d0*/  @P0 BRA `(.L_x_15) ;  /* 0x0000000000440947 */ /* 0x000fea0003800000 */
[----:B------:R-:W-:-:S14]  /*19e0*/  DSETP.NAN.AND P0, PT, R16, R16, PT ;  /* 0x000000101000722a */ /* 0x000fdc0003f08000 */
[----:B------:R-:W-:Y:S05]  /*19f0*/  @P0 BRA `(.L_x_16) ;  /* 0x0000000000300947 */ /* 0x000fea0003800000 */
[----:B------:R-:W-:Y:S01]  /*1a00*/  ISETP.NE.AND P0, PT, R33, R32, PT ;  /* 0x000000202100720c */ /* 0x000fe20003f05270 */
[----:B------:R-:W-:Y:S01]  /*1a10*/  IMAD.MOV.U32 R23, RZ, RZ, -0x80000 ;  /* 0xfff80000ff177424 */ /* 0x000fe200078e00ff */
[----:B------:R-:W-:-:S11]  /*1a20*/  MOV R22, 0x0 ;  /* 0x0000000000167802 */ /* 0x000fd60000000f00 */
[----:B------:R-:W-:Y:S05]  /*1a30*/  @!P0 BRA `(.L_x_14) ;  /* 0x0000000000348947 */ /* 0x000fea0003800000 */
[----:B------:R-:W-:Y:S02]  /*1a40*/  ISETP.NE.AND P0, PT, R33, 0x7ff00000, PT ;  /* 0x7ff000002100780c */ /* 0x000fe40003f05270 */
[----:B------:R-:W-:Y:S02]  /*1a50*/  LOP3.LUT R23, R19, 0x80000000, R17, 0x48, !PT ;  /* 0x8000000013177812 */ /* 0x000fe400078e4811 */
[----:B------:R-:W-:-:S13]  /*1a60*/  ISETP.EQ.OR P0, PT, R32, RZ, !P0 ;  /* 0x000000ff2000720c */ /* 0x000fda0004702670 */
[----:B------:R-:W-:Y:S01]  /*1a70*/  @P0 LOP3.LUT R0, R23, 0x7ff00000, RZ, 0xfc, !PT ;  /* 0x7ff0000017000812 */ /* 0x000fe200078efcff */
[----:B------:R-:W-:Y:S01]  /*1a80*/  @!P0 IMAD.MOV.U32 R22, RZ, RZ, RZ ;  /* 0x000000ffff168224 */ /* 0x000fe200078e00ff */
[----:B------:R-:W-:-:S03]  /*1a90*/  @P0 MOV R22, RZ ;  /* 0x000000ff00160202 */ /* 0x000fc60000000f00 */
[----:B------:R-:W-:Y:S01]  /*1aa0*/  @P0 IMAD.MOV.U32 R23, RZ, RZ, R0 ;  /* 0x000000ffff170224 */ /* 0x000fe200078e0000 */
[----:B------:R-:W-:Y:S06]  /*1ab0*/  BRA `(.L_x_14) ;  /* 0x0000000000147947 */ /* 0x000fec0003800000 */
.L_x_16:
[----:B------:R-:W-:Y:S01]  /*1ac0*/  LOP3.LUT R23, R17, 0x80000, RZ, 0xfc, !PT ;  /* 0x0008000011177812 */ /* 0x000fe200078efcff */
[----:B------:R-:W-:Y:S01]  /*1ad0*/  IMAD.MOV.U32 R22, RZ, RZ, R16 ;  /* 0x000000ffff167224 */ /* 0x000fe200078e0010 */
[----:B------:R-:W-:Y:S06]  /*1ae0*/  BRA `(.L_x_14) ;  /* 0x0000000000087947 */ /* 0x000fec0003800000 */
.L_x_15:
[----:B------:R-:W-:Y:S02]  /*1af0*/  LOP3.LUT R23, R19, 0x80000, RZ, 0xfc, !PT ;  /* 0x0008000013177812 */ /* 0x000fe400078efcff */
[----:B------:R-:W-:-:S07]  /*1b00*/  MOV R22, R18 ;  /* 0x0000001200167202 */ /* 0x000fce0000000f00 */
.L_x_14:
[----:B------:R-:W-:Y:S05]  /*1b10*/  BSYNC.RECONVERGENT B1 ;  /* 0x0000000000017941 */ /* 0x000fea0003800200 */
.L_x_12:
[----:B------:R-:W-:Y:S02]  /*1b20*/  HFMA2 R15, -RZ, RZ, 0, 0 ;  /* 0x00000000ff0f7431 */ /* 0x000fe400000001ff */
[----:B------:R-:W-:-:S04]  /*1b30*/  IMAD.MOV.U32 R14, RZ, RZ, R4 ;  /* 0x000000ffff0e7224 */ /* 0x000fc800078e0004 */
[----:B------:R-:W-:Y:S05]  /*1b40*/  RET.REL.NODEC R14 `(CurlCalc) ;  /* 0xffffffe40e2c7950 */ /* 0x000fea0003c3ffff */
.L_x_17:
[----:B------:R-:W-:-:S00]  /*1b50*/  BRA `(.L_x_17) ;  /* 0xfffffffc00fc7947 */ /* 0x000fc0000383ffff */
[----:B------:R-:W-:-:S00]  /*1b60*/  NOP ;  /* 0x0000000000007918 */ /* 0x000fc00000000000 */
        /* <DEDUP_REMOVED lines=9> */
.L_x_18:


//--------------------- .nv.shared.reserved.0     --------------------------
	.section	.nv.shared.reserved.0,"aw",@nobits
	.weak		__nv_reservedSMEM_offset_0_alias
	.size		__nv_reservedSMEM_offset_0_alias, 0, 64
	.other		__nv_reservedSMEM_offset_0_alias,@"STO_CUDA_RESERVED_SHARED STV_DEFAULT"
__nv_reservedSMEM_offset_0_alias:
	.zero		0
	.zero		64


//--------------------- .nv.constant0.CurlCalc    --------------------------
	.section	.nv.constant0.CurlCalc,"a",@progbits
	.sectionflags	@""
	.align	4
.nv.constant0.CurlCalc:
	.zero		972


//--------------------- SYMBOLS --------------------------

	.type		.nv.reservedSmem.offset0,@object
	.size		.nv.reservedSmem.offset0,0x4
